//
// Generated by NVIDIA NVVM Compiler
//
// Compiler Build ID: CL-36424714
// Cuda compilation tools, release 13.0, V13.0.88
// Based on NVVM 20.0.0
//

.version 9.0
.target sm_100
.address_size 64

	// .globl	_Z14convolution3x3PhS_iiPf

.visible .entry _Z14convolution3x3PhS_iiPf(
	.param .u64 .ptr .align 1 _Z14convolution3x3PhS_iiPf_param_0,
	.param .u64 .ptr .align 1 _Z14convolution3x3PhS_iiPf_param_1,
	.param .u32 _Z14convolution3x3PhS_iiPf_param_2,
	.param .u32 _Z14convolution3x3PhS_iiPf_param_3,
	.param .u64 .ptr .align 1 _Z14convolution3x3PhS_iiPf_param_4
)
{
	.reg .pred 	%p<8>;
	.reg .b16 	%rs<10>;
	.reg .b32 	%r<22>;
	.reg .b32 	%f<30>;
	.reg .b64 	%rd<14>;

	ld.param.u64 	%rd1, [_Z14convolution3x3PhS_iiPf_param_0];
	ld.param.u64 	%rd2, [_Z14convolution3x3PhS_iiPf_param_1];
	ld.param.u32 	%r4, [_Z14convolution3x3PhS_iiPf_param_2];
	ld.param.u32 	%r5, [_Z14convolution3x3PhS_iiPf_param_3];
	ld.param.u64 	%rd3, [_Z14convolution3x3PhS_iiPf_param_4];
	mov.u32 	%r7, %ctaid.x;
	mov.u32 	%r8, %ntid.x;
	mov.u32 	%r9, %tid.x;
	mad.lo.s32 	%r10, %r7, %r8, %r9;
	mov.u32 	%r11, %ctaid.y;
	mov.u32 	%r12, %ntid.y;
	mov.u32 	%r13, %tid.y;
	mad.lo.s32 	%r14, %r11, %r12, %r13;
	setp.lt.s32 	%p1, %r10, 1;
	add.s32 	%r15, %r4, -1;
	setp.ge.s32 	%p2, %r10, %r15;
	or.pred  	%p3, %p1, %p2;
	setp.eq.s32 	%p4, %r14, 0;
	or.pred  	%p5, %p4, %p3;
	add.s32 	%r16, %r5, -1;
	setp.ge.s32 	%p6, %r14, %r16;
	or.pred  	%p7, %p5, %p6;
	@%p7 bra 	$L__BB0_2;
	cvta.to.global.u64 	%rd4, %rd2;
	cvta.to.global.u64 	%rd5, %rd1;
	cvta.to.global.u64 	%rd6, %rd3;
	add.s32 	%r17, %r14, -1;
	mad.lo.s32 	%r18, %r17, %r4, %r10;
	add.s32 	%r19, %r18, -1;
	cvt.s64.s32 	%rd7, %r19;
	add.s64 	%rd8, %rd5, %rd7;
	ld.global.u8 	%rs1, [%rd8];
	cvt.rn.f32.u16 	%f1, %rs1;
	ld.global.f32 	%f2, [%rd6];
	fma.rn.f32 	%f3, %f2, %f1, 0f00000000;
	ld.global.u8 	%rs2, [%rd8+1];
	cvt.rn.f32.u16 	%f4, %rs2;
	ld.global.f32 	%f5, [%rd6+4];
	fma.rn.f32 	%f6, %f5, %f4, %f3;
	ld.global.u8 	%rs3, [%rd8+2];
	cvt.rn.f32.u16 	%f7, %rs3;
	ld.global.f32 	%f8, [%rd6+8];
	fma.rn.f32 	%f9, %f8, %f7, %f6;
	add.s32 	%r20, %r18, %r4;
	cvt.s64.s32 	%rd9, %r4;
	add.s64 	%rd10, %rd8, %rd9;
	ld.global.u8 	%rs4, [%rd10];
	cvt.rn.f32.u16 	%f10, %rs4;
	ld.global.f32 	%f11, [%rd6+12];
	fma.rn.f32 	%f12, %f11, %f10, %f9;
	cvt.s64.s32 	%rd11, %r20;
	ld.global.u8 	%rs5, [%rd10+1];
	cvt.rn.f32.u16 	%f13, %rs5;
	ld.global.f32 	%f14, [%rd6+16];
	fma.rn.f32 	%f15, %f14, %f13, %f12;
	ld.global.u8 	%rs6, [%rd10+2];
	cvt.rn.f32.u16 	%f16, %rs6;
	ld.global.f32 	%f17, [%rd6+20];
	fma.rn.f32 	%f18, %f17, %f16, %f15;
	add.s64 	%rd12, %rd10, %rd9;
	ld.global.u8 	%rs7, [%rd12];
	cvt.rn.f32.u16 	%f19, %rs7;
	ld.global.f32 	%f20, [%rd6+24];
	fma.rn.f32 	%f21, %f20, %f19, %f18;
	ld.global.u8 	%rs8, [%rd12+1];
	cvt.rn.f32.u16 	%f22, %rs8;
	ld.global.f32 	%f23, [%rd6+28];
	fma.rn.f32 	%f24, %f23, %f22, %f21;
	ld.global.u8 	%rs9, [%rd12+2];
	cvt.rn.f32.u16 	%f25, %rs9;
	ld.global.f32 	%f26, [%rd6+32];
	fma.rn.f32 	%f27, %f26, %f25, %f24;
	min.f32 	%f28, %f27, 0f437F0000;
	max.f32 	%f29, %f28, 0f00000000;
	cvt.rzi.u32.f32 	%r21, %f29;
	add.s64 	%rd13, %rd4, %rd11;
	st.global.u8 	[%rd13], %r21;
$L__BB0_2:
	ret;

}
	// .globl	_Z6sobelXPhS_ii
.visible .entry _Z6sobelXPhS_ii(
	.param .u64 .ptr .align 1 _Z6sobelXPhS_ii_param_0,
	.param .u64 .ptr .align 1 _Z6sobelXPhS_ii_param_1,
	.param .u32 _Z6sobelXPhS_ii_param_2,
	.param .u32 _Z6sobelXPhS_ii_param_3
)
{
	.reg .pred 	%p<8>;
	.reg .b16 	%rs<3>;
	.reg .b32 	%r<34>;
	.reg .b32 	%f<4>;
	.reg .b64 	%rd<17>;

	ld.param.u64 	%rd1, [_Z6sobelXPhS_ii_param_0];
	ld.param.u64 	%rd2, [_Z6sobelXPhS_ii_param_1];
	ld.param.u32 	%r4, [_Z6sobelXPhS_ii_param_2];
	ld.param.u32 	%r5, [_Z6sobelXPhS_ii_param_3];
	mov.u32 	%r7, %ctaid.x;
	mov.u32 	%r8, %ntid.x;
	mov.u32 	%r9, %tid.x;
	mad.lo.s32 	%r10, %r7, %r8, %r9;
	mov.u32 	%r11, %ctaid.y;
	mov.u32 	%r12, %ntid.y;
	mov.u32 	%r13, %tid.y;
	mad.lo.s32 	%r14, %r11, %r12, %r13;
	setp.lt.s32 	%p1, %r10, 1;
	add.s32 	%r15, %r4, -1;
	setp.ge.s32 	%p2, %r10, %r15;
	or.pred  	%p3, %p1, %p2;
	setp.eq.s32 	%p4, %r14, 0;
	or.pred  	%p5, %p4, %p3;
	add.s32 	%r16, %r5, -1;
	setp.ge.s32 	%p6, %r14, %r16;
	or.pred  	%p7, %p5, %p6;
	@%p7 bra 	$L__BB1_2;
	cvta.to.global.u64 	%rd3, %rd1;
	cvta.to.global.u64 	%rd4, %rd2;
	add.s32 	%r17, %r14, -1;
	mul.lo.s32 	%r18, %r4, %r17;
	cvt.s64.s32 	%rd5, %r18;
	cvt.u64.u32 	%rd6, %r10;
	add.s64 	%rd7, %rd5, %rd6;
	add.s64 	%rd8, %rd3, %rd7;
	ld.global.u8 	%r19, [%rd8+-1];
	ld.global.u8 	%r20, [%rd8+1];
	mul.lo.s32 	%r21, %r4, %r14;
	cvt.s64.s32 	%rd9, %r21;
	add.s64 	%rd10, %rd9, %rd6;
	add.s64 	%rd11, %rd3, %rd10;
	ld.global.u8 	%rs1, [%rd11+-1];
	ld.global.u8 	%rs2, [%rd11+1];
	mul.wide.u16 	%r22, %rs2, 2;
	add.s32 	%r23, %r21, %r4;
	cvt.s64.s32 	%rd12, %r23;
	add.s64 	%rd13, %rd12, %rd6;
	add.s64 	%rd14, %rd3, %rd13;
	ld.global.u8 	%r24, [%rd14+-1];
	ld.global.u8 	%r25, [%rd14+1];
	mul.wide.u16 	%r26, %rs1, 2;
	add.s32 	%r27, %r26, %r19;
	add.s32 	%r28, %r22, %r20;
	add.s32 	%r29, %r27, %r24;
	sub.s32 	%r30, %r28, %r29;
	add.s32 	%r31, %r30, %r25;
	cvt.rn.f32.s32 	%f1, %r31;
	abs.f32 	%f2, %f1;
	min.f32 	%f3, %f2, 0f437F0000;
	cvt.rzi.u32.f32 	%r32, %f3;
	add.s32 	%r33, %r21, %r10;
	cvt.s64.s32 	%rd15, %r33;
	add.s64 	%rd16, %rd4, %rd15;
	st.global.u8 	[%rd16], %r32;
$L__BB1_2:
	ret;

}
	// .globl	_Z16adjustBrightnessPhS_if
.visible .entry _Z16adjustBrightnessPhS_if(
	.param .u64 .ptr .align 1 _Z16adjustBrightnessPhS_if_param_0,
	.param .u64 .ptr .align 1 _Z16adjustBrightnessPhS_if_param_1,
	.param .u32 _Z16adjustBrightnessPhS_if_param_2,
	.param .f32 _Z16adjustBrightnessPhS_if_param_3
)
{
	.reg .pred 	%p<2>;
	.reg .b16 	%rs<2>;
	.reg .b32 	%r<7>;
	.reg .b32 	%f<6>;
	.reg .b64 	%rd<8>;

	ld.param.u64 	%rd1, [_Z16adjustBrightnessPhS_if_param_0];
	ld.param.u64 	%rd2, [_Z16adjustBrightnessPhS_if_param_1];
	ld.param.u32 	%r2, [_Z16adjustBrightnessPhS_if_param_2];
	ld.param.f32 	%f1, [_Z16adjustBrightnessPhS_if_param_3];
	mov.u32 	%r3, %ctaid.x;
	mov.u32 	%r4, %ntid.x;
	mov.u32 	%r5, %tid.x;
	mad.lo.s32 	%r1, %r3, %r4, %r5;
	setp.ge.s32 	%p1, %r1, %r2;
	@%p1 bra 	$L__BB2_2;
	cvta.to.global.u64 	%rd3, %rd1;
	cvta.to.global.u64 	%rd4, %rd2;
	cvt.s64.s32 	%rd5, %r1;
	add.s64 	%rd6, %rd3, %rd5;
	ld.global.u8 	%rs1, [%rd6];
	cvt.rn.f32.u16 	%f2, %rs1;
	mul.f32 	%f3, %f1, %f2;
	min.f32 	%f4, %f3, 0f437F0000;
	max.f32 	%f5, %f4, 0f00000000;
	cvt.rzi.u32.f32 	%r6, %f5;
	add.s64 	%rd7, %rd4, %rd5;
	st.global.u8 	[%rd7], %r6;
$L__BB2_2:
	ret;

}


// ===== COMPILED SASS (sm_100) =====

	.target	sm_100

	.elftype	@"ET_EXEC"


//--------------------- .note.nv.tkinfo           --------------------------
	.section	.note.nv.tkinfo,"",@"SHT_NOTE"
	.sectionflags	@"SHF_NOTE_NV_TKINFO"
	.tkinfo
        /*0018*/ 	.word	0x00000002
        /*0030*/ 	.string	""
        /*0030*/ 	.string	"ptxas"
        /*0030*/ 	.string	"Cuda compilation tools, release 13.0, V13.0.88"
        /*0030*/ 	.string	"Build cuda_13.0.r13.0/compiler.36424714_0"
        /*0030*/ 	.string	"-arch sm_100 -m 64 "



//--------------------- .note.nv.cuinfo           --------------------------
	.section	.note.nv.cuinfo,"",@"SHT_NOTE"
	.sectionflags	@"SHF_NOTE_NV_CUINFO"
        /*0018*/ 	.short	0x0002
        /*001a*/ 	.short	0x0064
        /*001c*/ 	.short	0x0082
	.zero		2


//--------------------- .nv.info                  --------------------------
	.section	.nv.info,"",@"SHT_CUDA_INFO"
	.align	4


	//----- nvinfo : EIATTR_REGCOUNT
	.align		4
        /*0000*/ 	.byte	0x04, 0x2f
        /*0002*/ 	.short	(.L_1 - .L_0)
	.align		4
.L_0:
        /*0004*/ 	.word	index@(_Z14convolution3x3PhS_iiPf)
        /*0008*/ 	.word	0x0000001d


	//----- nvinfo : EIATTR_FRAME_SIZE
	.align		4
.L_1:
        /*000c*/ 	.byte	0x04, 0x11
        /*000e*/ 	.short	(.L_3 - .L_2)
	.align		4
.L_2:
        /*0010*/ 	.word	index@(_Z14convolution3x3PhS_iiPf)
        /*0014*/ 	.word	0x00000000


	//----- nvinfo : EIATTR_REGCOUNT
	.align		4
.L_3:
        /*0018*/ 	.byte	0x04, 0x2f
        /*001a*/ 	.short	(.L_5 - .L_4)
	.align		4
.L_4:
        /*001c*/ 	.word	index@(_Z6sobelXPhS_ii)
        /*0020*/ 	.word	0x00000011


	//----- nvinfo : EIATTR_FRAME_SIZE
	.align		4
.L_5:
        /*0024*/ 	.byte	0x04, 0x11
        /*0026*/ 	.short	(.L_7 - .L_6)
	.align		4
.L_6:
        /*0028*/ 	.word	index@(_Z6sobelXPhS_ii)
        /*002c*/ 	.word	0x00000000


	//----- nvinfo : EIATTR_REGCOUNT
	.align		4
.L_7:
        /*0030*/ 	.byte	0x04, 0x2f
        /*0032*/ 	.short	(.L_9 - .L_8)
	.align		4
.L_8:
        /*0034*/ 	.word	index@(_Z16adjustBrightnessPhS_if)
        /*0038*/ 	.word	0x0000000a


	//----- nvinfo : EIATTR_FRAME_SIZE
	.align		4
.L_9:
        /*003c*/ 	.byte	0x04, 0x11
        /*003e*/ 	.short	(.L_11 - .L_10)
	.align		4
.L_10:
        /*0040*/ 	.word	index@(_Z16adjustBrightnessPhS_if)
        /*0044*/ 	.word	0x00000000


	//----- nvinfo : EIATTR_MIN_STACK_SIZE
	.align		4
.L_11:
        /*0048*/ 	.byte	0x04, 0x12
        /*004a*/ 	.short	(.L_13 - .L_12)
	.align		4
.L_12:
        /*004c*/ 	.word	index@(_Z16adjustBrightnessPhS_if)
        /*0050*/ 	.word	0x00000000


	//----- nvinfo : EIATTR_MIN_STACK_SIZE
	.align		4
.L_13:
        /*0054*/ 	.byte	0x04, 0x12
        /*0056*/ 	.short	(.L_15 - .L_14)
	.align		4
.L_14:
        /*0058*/ 	.word	index@(_Z6sobelXPhS_ii)
        /*005c*/ 	.word	0x00000000


	//----- nvinfo : EIATTR_MIN_STACK_SIZE
	.align		4
.L_15:
        /*0060*/ 	.byte	0x04, 0x12
        /*0062*/ 	.short	(.L_17 - .L_16)
	.align		4
.L_16:
        /*0064*/ 	.word	index@(_Z14convolution3x3PhS_iiPf)
        /*0068*/ 	.word	0x00000000
.L_17:


//--------------------- .nv.compat                --------------------------
	.section	.nv.compat,"",@"SHT_CUDA_COMPAT_INFO"
	.align	4
        /*0000*/ 	.byte	0x02, 0x09, 0x00, 0x00, 0x02, 0x02, 0x01, 0x00, 0x02, 0x05, 0x05, 0x00, 0x03, 0x07, 0x01, 0x01
        /*0010*/ 	.byte	0x02, 0x03, 0x00, 0x00, 0x02, 0x06, 0x01, 0x00, 0x04, 0x0b, 0x08, 0x00, 0x09, 0x00, 0x00, 0x00
        /*0020*/ 	.byte	0x00, 0x00, 0x00, 0x00


//--------------------- .nv.info._Z16adjustBrightnessPhS_if --------------------------
	.section	.nv.info._Z16adjustBrightnessPhS_if,"",@"SHT_CUDA_INFO"
	.sectionflags	@""
	.align	4


	//----- nvinfo : EIATTR_CUDA_API_VERSION
	.align		4
        /*0000*/ 	.byte	0x04, 0x37
        /*0002*/ 	.short	(.L_19 - .L_18)
.L_18:
        /*0004*/ 	.word	0x00000082


	//----- nvinfo : EIATTR_KPARAM_INFO
	.align		4
.L_19:
        /*0008*/ 	.byte	0x04, 0x17
        /*000a*/ 	.short	(.L_21 - .L_20)
.L_20:
        /*000c*/ 	.word	0x00000000
        /*0010*/ 	.short	0x0003
        /*0012*/ 	.short	0x0014
        /*0014*/ 	.byte	0x00, 0xf0, 0x11, 0x00


	//----- nvinfo : EIATTR_KPARAM_INFO
	.align		4
.L_21:
        /*0018*/ 	.byte	0x04, 0x17
        /*001a*/ 	.short	(.L_23 - .L_22)
.L_22:
        /*001c*/ 	.word	0x00000000
        /*0020*/ 	.short	0x0002
        /*0022*/ 	.short	0x0010
        /*0024*/ 	.byte	0x00, 0xf0, 0x11, 0x00


	//----- nvinfo : EIATTR_KPARAM_INFO
	.align		4
.L_23:
        /*0028*/ 	.byte	0x04, 0x17
        /*002a*/ 	.short	(.L_25 - .L_24)
.L_24:
        /*002c*/ 	.word	0x00000000
        /*0030*/ 	.short	0x0001
        /*0032*/ 	.short	0x0008
        /*0034*/ 	.byte	0x00, 0xf5, 0x21, 0x00


	//----- nvinfo : EIATTR_KPARAM_INFO
	.align		4
.L_25:
        /*0038*/ 	.byte	0x04, 0x17
        /*003a*/ 	.short	(.L_27 - .L_26)
.L_26:
        /*003c*/ 	.word	0x00000000
        /*0040*/ 	.short	0x0000
        /*0042*/ 	.short	0x0000
        /*0044*/ 	.byte	0x00, 0xf5, 0x21, 0x00


	//----- nvinfo : EIATTR_SPARSE_MMA_MASK
	.align		4
.L_27:
        /*0048*/ 	.byte	0x03, 0x50
        /*004a*/ 	.short	0x0000


	//----- nvinfo : EIATTR_MAXREG_COUNT
	.align		4
        /*004c*/ 	.byte	0x03, 0x1b
        /*004e*/ 	.short	0x00ff


	//----- nvinfo : EIATTR_MERCURY_ISA_VERSION
	.align		4
        /*0050*/ 	.byte	0x03, 0x5f
        /*0052*/ 	.short	0x0101


	//----- nvinfo : EIATTR_VRC_CTA_INIT_COUNT
	.align		4
        /*0054*/ 	.byte	0x02, 0x4a
	.zero		1
	.zero		1


	//----- nvinfo : EIATTR_EXIT_INSTR_OFFSETS
	.align		4
        /*0058*/ 	.byte	0x04, 0x1c
        /*005a*/ 	.short	(.L_29 - .L_28)


	//   ....[0]....
.L_28:
        /*005c*/ 	.word	0x00000070


	//   ....[1]....
        /*0060*/ 	.word	0x00000170


	//----- nvinfo : EIATTR_CBANK_PARAM_SIZE
	.align		4
.L_29:
        /*0064*/ 	.byte	0x03, 0x19
        /*0066*/ 	.short	0x0018


	//----- nvinfo : EIATTR_PARAM_CBANK
	.align		4
        /*0068*/ 	.byte	0x04, 0x0a
        /*006a*/ 	.short	(.L_31 - .L_30)
	.align		4
.L_30:
        /*006c*/ 	.word	index@(.nv.constant0._Z16adjustBrightnessPhS_if)
        /*0070*/ 	.short	0x0380
        /*0072*/ 	.short	0x0018


	//----- nvinfo : EIATTR_SW_WAR
	.align		4
.L_31:
        /*0074*/ 	.byte	0x04, 0x36
        /*0076*/ 	.short	(.L_33 - .L_32)
.L_32:
        /*0078*/ 	.word	0x00000008
.L_33:


//--------------------- .nv.info._Z6sobelXPhS_ii  --------------------------
	.section	.nv.info._Z6sobelXPhS_ii,"",@"SHT_CUDA_INFO"
	.sectionflags	@""
	.align	4


	//----- nvinfo : EIATTR_CUDA_API_VERSION
	.align		4
        /*0000*/ 	.byte	0x04, 0x37
        /*0002*/ 	.short	(.L_35 - .L_34)
.L_34:
        /*0004*/ 	.word	0x00000082


	//----- nvinfo : EIATTR_KPARAM_INFO
	.align		4
.L_35:
        /*0008*/ 	.byte	0x04, 0x17
        /*000a*/ 	.short	(.L_37 - .L_36)
.L_36:
        /*000c*/ 	.word	0x00000000
        /*0010*/ 	.short	0x0003
        /*0012*/ 	.short	0x0014
        /*0014*/ 	.byte	0x00, 0xf0, 0x11, 0x00


	//----- nvinfo : EIATTR_KPARAM_INFO
	.align		4
.L_37:
        /*0018*/ 	.byte	0x04, 0x17
        /*001a*/ 	.short	(.L_39 - .L_38)
.L_38:
        /*001c*/ 	.word	0x00000000
        /*0020*/ 	.short	0x0002
        /*0022*/ 	.short	0x0010
        /*0024*/ 	.byte	0x00, 0xf0, 0x11, 0x00


	//----- nvinfo : EIATTR_KPARAM_INFO
	.align		4
.L_39:
        /*0028*/ 	.byte	0x04, 0x17
        /*002a*/ 	.short	(.L_41 - .L_40)
.L_40:
        /*002c*/ 	.word	0x00000000
        /*0030*/ 	.short	0x0001
        /*0032*/ 	.short	0x0008
        /*0034*/ 	.byte	0x00, 0xf5, 0x21, 0x00


	//----- nvinfo : EIATTR_KPARAM_INFO
	.align		4
.L_41:
        /*0038*/ 	.byte	0x04, 0x17
        /*003a*/ 	.short	(.L_43 - .L_42)
.L_42:
        /*003c*/ 	.word	0x00000000
        /*0040*/ 	.short	0x0000
        /*0042*/ 	.short	0x0000
        /*0044*/ 	.byte	0x00, 0xf5, 0x21, 0x00


	//----- nvinfo : EIATTR_SPARSE_MMA_MASK
	.align		4
.L_43:
        /*0048*/ 	.byte	0x03, 0x50
        /*004a*/ 	.short	0x0000


	//----- nvinfo : EIATTR_MAXREG_COUNT
	.align		4
        /*004c*/ 	.byte	0x03, 0x1b
        /*004e*/ 	.short	0x00ff


	//----- nvinfo : EIATTR_MERCURY_ISA_VERSION
	.align		4
        /*0050*/ 	.byte	0x03, 0x5f
        /*0052*/ 	.short	0x0101


	//----- nvinfo : EIATTR_VRC_CTA_INIT_COUNT
	.align		4
        /*0054*/ 	.byte	0x02, 0x4a
	.zero		1
	.zero		1


	//----- nvinfo : EIATTR_EXIT_INSTR_OFFSETS
	.align		4
        /*0058*/ 	.byte	0x04, 0x1c
        /*005a*/ 	.short	(.L_45 - .L_44)


	//   ....[0]....
.L_44:
        /*005c*/ 	.word	0x00000100


	//   ....[1]....
        /*0060*/ 	.word	0x00000310


	//----- nvinfo : EIATTR_CBANK_PARAM_SIZE
	.align		4
.L_45:
        /*0064*/ 	.byte	0x03, 0x19
        /*0066*/ 	.short	0x0018


	//----- nvinfo : EIATTR_PARAM_CBANK
	.align		4
        /*0068*/ 	.byte	0x04, 0x0a
        /*006a*/ 	.short	(.L_47 - .L_46)
	.align		4
.L_46:
        /*006c*/ 	.word	index@(.nv.constant0._Z6sobelXPhS_ii)
        /*0070*/ 	.short	0x0380
        /*0072*/ 	.short	0x0018


	//----- nvinfo : EIATTR_SW_WAR
	.align		4
.L_47:
        /*0074*/ 	.byte	0x04, 0x36
        /*0076*/ 	.short	(.L_49 - .L_48)
.L_48:
        /*0078*/ 	.word	0x00000008
.L_49:


//--------------------- .nv.info._Z14convolution3x3PhS_iiPf --------------------------
	.section	.nv.info._Z14convolution3x3PhS_iiPf,"",@"SHT_CUDA_INFO"
	.sectionflags	@""
	.align	4


	//----- nvinfo : EIATTR_CUDA_API_VERSION
	.align		4
        /*0000*/ 	.byte	0x04, 0x37
        /*0002*/ 	.short	(.L_51 - .L_50)
.L_50:
        /*0004*/ 	.word	0x00000082


	//----- nvinfo : EIATTR_KPARAM_INFO
	.align		4
.L_51:
        /*0008*/ 	.byte	0x04, 0x17
        /*000a*/ 	.short	(.L_53 - .L_52)
.L_52:
        /*000c*/ 	.word	0x00000000
        /*0010*/ 	.short	0x0004
        /*0012*/ 	.short	0x0018
        /*0014*/ 	.byte	0x00, 0xf5, 0x21, 0x00


	//----- nvinfo : EIATTR_KPARAM_INFO
	.align		4
.L_53:
        /*0018*/ 	.byte	0x04, 0x17
        /*001a*/ 	.short	(.L_55 - .L_54)
.L_54:
        /*001c*/ 	.word	0x00000000
        /*0020*/ 	.short	0x0003
        /*0022*/ 	.short	0x0014
        /*0024*/ 	.byte	0x00, 0xf0, 0x11, 0x00


	//----- nvinfo : EIATTR_KPARAM_INFO
	.align		4
.L_55:
        /*0028*/ 	.byte	0x04, 0x17
        /*002a*/ 	.short	(.L_57 - .L_56)
.L_56:
        /*002c*/ 	.word	0x00000000
        /*0030*/ 	.short	0x0002
        /*0032*/ 	.short	0x0010
        /*0034*/ 	.byte	0x00, 0xf0, 0x11, 0x00


	//----- nvinfo : EIATTR_KPARAM_INFO
	.align		4
.L_57:
        /*0038*/ 	.byte	0x04, 0x17
        /*003a*/ 	.short	(.L_59 - .L_58)
.L_58:
        /*003c*/ 	.word	0x00000000
        /*0040*/ 	.short	0x0001
        /*0042*/ 	.short	0x0008
        /*0044*/ 	.byte	0x00, 0xf5, 0x21, 0x00


	//----- nvinfo : EIATTR_KPARAM_INFO
	.align		4
.L_59:
        /*0048*/ 	.byte	0x04, 0x17
        /*004a*/ 	.short	(.L_61 - .L_60)
.L_60:
        /*004c*/ 	.word	0x00000000
        /*0050*/ 	.short	0x0000
        /*0052*/ 	.short	0x0000
        /*0054*/ 	.byte	0x00, 0xf5, 0x21, 0x00


	//----- nvinfo : EIATTR_SPARSE_MMA_MASK
	.align		4
.L_61:
        /*0058*/ 	.byte	0x03, 0x50
        /*005a*/ 	.short	0x0000


	//----- nvinfo : EIATTR_MAXREG_COUNT
	.align		4
        /*005c*/ 	.byte	0x03, 0x1b
        /*005e*/ 	.short	0x00ff


	//----- nvinfo : EIATTR_MERCURY_ISA_VERSION
	.align		4
        /*0060*/ 	.byte	0x03, 0x5f
        /*0062*/ 	.short	0x0101


	//----- nvinfo : EIATTR_VRC_CTA_INIT_COUNT
	.align		4
        /*0064*/ 	.byte	0x02, 0x4a
	.zero		1
	.zero		1


	//----- nvinfo : EIATTR_EXIT_INSTR_OFFSETS
	.align		4
        /*0068*/ 	.byte	0x04, 0x1c
        /*006a*/ 	.short	(.L_63 - .L_62)


	//   ....[0]....
.L_62:
        /*006c*/ 	.word	0x00000100


	//   ....[1]....
        /*0070*/ 	.word	0x00000490


	//----- nvinfo : EIATTR_CBANK_PARAM_SIZE
	.align		4
.L_63:
        /*0074*/ 	.byte	0x03, 0x19
        /*0076*/ 	.short	0x0020


	//----- nvinfo : EIATTR_PARAM_CBANK
	.align		4
        /*0078*/ 	.byte	0x04, 0x0a
        /*007a*/ 	.short	(.L_65 - .L_64)
	.align		4
.L_64:
        /*007c*/ 	.word	index@(.nv.constant0._Z14convolution3x3PhS_iiPf)
        /*0080*/ 	.short	0x0380
        /*0082*/ 	.short	0x0020


	//----- nvinfo : EIATTR_SW_WAR
	.align		4
.L_65:
        /*0084*/ 	.byte	0x04, 0x36
        /*0086*/ 	.short	(.L_67 - .L_66)
.L_66:
        /*0088*/ 	.word	0x00000008
.L_67:


//--------------------- .nv.callgraph             --------------------------
	.section	.nv.callgraph,"",@"SHT_CUDA_CALLGRAPH"
	.align	4
	.sectionentsize	8
	.align		4
        /*0000*/ 	.word	0x00000000
	.align		4
        /*0004*/ 	.word	0xffffffff
	.align		4
        /*0008*/ 	.word	0x00000000
	.align		4
        /*000c*/ 	.word	0xfffffffe
	.align		4
        /*0010*/ 	.word	0x00000000
	.align		4
        /*0014*/ 	.word	0xfffffffd
	.align		4
        /*0018*/ 	.word	0x00000000
	.align		4
        /*001c*/ 	.word	0xfffffffc


//--------------------- .text._Z16adjustBrightnessPhS_if --------------------------
	.section	.text._Z16adjustBrightnessPhS_if,"ax",@progbits
	.align	128
        .global         _Z16adjustBrightnessPhS_if
        .type           _Z16adjustBrightnessPhS_if,@function
        .size           _Z16adjustBrightnessPhS_if,(.L_x_3 - _Z16adjustBrightnessPhS_if)
        .other          _Z16adjustBrightnessPhS_if,@"STO_CUDA_ENTRY STV_DEFAULT"
_Z16adjustBrightnessPhS_if:
.text._Z16adjustBrightnessPhS_if:
[----:B------:R-:W-:Y:S01]  /*0000*/  LDC R1, c[0x0][0x37c] ;  /* 0x0000df00ff017b82 */ /* 0x000fe20000000800 */
[----:B------:R-:W0:Y:S07]  /*0010*/  S2R R3, SR_TID.X ;  /* 0x0000000000037919 */ /* 0x000e2e0000002100 */
[----:B------:R-:W0:Y:S01]  /*0020*/  S2UR UR4, SR_CTAID.X ;  /* 0x00000000000479c3 */ /* 0x000e220000002500 */
[----:B------:R-:W1:Y:S07]  /*0030*/  LDCU UR5, c[0x0][0x390] ;  /* 0x00007200ff0577ac */ /* 0x000e6e0008000800 */
[----:B------:R-:W0:Y:S02]  /*0040*/  LDC R4, c[0x0][0x360] ;  /* 0x0000d800ff047b82 */ /* 0x000e240000000800 */
[----:B0-----:R-:W-:-:S05]  /*0050*/  IMAD R4, R4, UR4, R3 ;  /* 0x0000000404047c24 */ /* 0x001fca000f8e0203 */
[----:B-1----:R-:W-:-:S13]  /*0060*/  ISETP.GE.AND P0, PT, R4, UR5, PT ;  /* 0x0000000504007c0c */ /* 0x002fda000bf06270 */
[----:B------:R-:W-:Y:S05]  /*0070*/  @P0 EXIT ;  /* 0x000000000000094d */ /* 0x000fea0003800000 */
[----:B------:R-:W0:Y:S01]  /*0080*/  LDCU.128 UR8, c[0x0][0x380] ;  /* 0x00007000ff0877ac */ /* 0x000e220008000c00 */
[----:B------:R-:W-:Y:S01]  /*0090*/  SHF.R.S32.HI R5, RZ, 0x1f, R4 ;  /* 0x0000001fff057819 */ /* 0x000fe20000011404 */
[----:B------:R-:W1:Y:S01]  /*00a0*/  LDCU.64 UR4, c[0x0][0x358] ;  /* 0x00006b00ff0477ac */ /* 0x000e620008000a00 */
[----:B------:R-:W2:Y:S01]  /*00b0*/  LDCU UR6, c[0x0][0x394] ;  /* 0x00007280ff0677ac */ /* 0x000ea20008000800 */
[----:B0-----:R-:W-:-:S04]  /*00c0*/  IADD3 R2, P0, PT, R4, UR8, RZ ;  /* 0x0000000804027c10 */ /* 0x001fc8000ff1e0ff */
[----:B------:R-:W-:-:S05]  /*00d0*/  IADD3.X R3, PT, PT, R5, UR9, RZ, P0, !PT ;  /* 0x0000000905037c10 */ /* 0x000fca00087fe4ff */
[----:B-1----:R-:W3:Y:S01]  /*00e0*/  LDG.E.U8 R2, desc[UR4][R2.64] ;  /* 0x0000000402027981 */ /* 0x002ee2000c1e1100 */
[----:B------:R-:W-:-:S04]  /*00f0*/  IADD3 R4, P0, PT, R4, UR10, RZ ;  /* 0x0000000a04047c10 */ /* 0x000fc8000ff1e0ff */
[----:B------:R-:W-:Y:S02]  /*0100*/  IADD3.X R5, PT, PT, R5, UR11, RZ, P0, !PT ;  /* 0x0000000b05057c10 */ /* 0x000fe400087fe4ff */
[----:B---3--:R-:W-:-:S05]  /*0110*/  I2FP.F32.U32 R0, R2 ;  /* 0x0000000200007245 */ /* 0x008fca0000201000 */
[----:B--2---:R-:W-:-:S05]  /*0120*/  FMUL R0, R0, UR6 ;  /* 0x0000000600007c20 */ /* 0x004fca0008400000 */
[----:B------:R-:W-:-:S04]  /*0130*/  FMNMX R0, R0, 255, PT ;  /* 0x437f000000007809 */ /* 0x000fc80003800000 */
[----:B------:R-:W-:-:S04]  /*0140*/  FMNMX R0, RZ, R0, !PT ;  /* 0x00000000ff007209 */ /* 0x000fc80007800000 */
[----:B------:R-:W0:Y:S02]  /*0150*/  F2I.U32.TRUNC.NTZ R7, R0 ;  /* 0x0000000000077305 */ /* 0x000e24000020f000 */
[----:B0-----:R-:W-:Y:S01]  /*0160*/  STG.E.U8 desc[UR4][R4.64], R7 ;  /* 0x0000000704007986 */ /* 0x001fe2000c101104 */
[----:B------:R-:W-:Y:S05]  /*0170*/  EXIT ;  /* 0x000000000000794d */ /* 0x000fea0003800000 */
.L_x_0:
[----:B------:R-:W-:-:S00]  /*0180*/  BRA `(.L_x_0) ;  /* 0xfffffffc00fc7947 */ /* 0x000fc0000383ffff */
[----:B------:R-:W-:-:S00]  /*0190*/  NOP ;  /* 0x0000000000007918 */ /* 0x000fc00000000000 */
        /* <DEDUP_REMOVED lines=14> */
.L_x_3:


//--------------------- .text._Z6sobelXPhS_ii     --------------------------
	.section	.text._Z6sobelXPhS_ii,"ax",@progbits
	.align	128
        .global         _Z6sobelXPhS_ii
        .type           _Z6sobelXPhS_ii,@function
        .size           _Z6sobelXPhS_ii,(.L_x_4 - _Z6sobelXPhS_ii)
        .other          _Z6sobelXPhS_ii,@"STO_CUDA_ENTRY STV_DEFAULT"
_Z6sobelXPhS_ii:
.text._Z6sobelXPhS_ii:
[----:B------:R-:W-:Y:S01]  /*0000*/  LDC R1, c[0x0][0x37c] ;  /* 0x0000df00ff017b82 */ /* 0x000fe20000000800 */
[----:B------:R-:W0:Y:S07]  /*0010*/  S2R R3, SR_TID.X ;  /* 0x0000000000037919 */ /* 0x000e2e0000002100 */
[----:B------:R-:W0:Y:S01]  /*0020*/  S2UR UR5, SR_CTAID.X ;  /* 0x00000000000579c3 */ /* 0x000e220000002500 */
[----:B------:R-:W1:Y:S01]  /*0030*/  LDCU.64 UR8, c[0x0][0x390] ;  /* 0x00007200ff0877ac */ /* 0x000e620008000a00 */
[----:B------:R-:W2:Y:S06]  /*0040*/  S2R R5, SR_TID.Y ;  /* 0x0000000000057919 */ /* 0x000eac0000002200 */
[----:B------:R-:W0:Y:S08]  /*0050*/  LDC R0, c[0x0][0x360] ;  /* 0x0000d800ff007b82 */ /* 0x000e300000000800 */
[----:B------:R-:W2:Y:S01]  /*0060*/  S2UR UR6, SR_CTAID.Y ;  /* 0x00000000000679c3 */ /* 0x000ea20000002600 */
[----:B-1----:R-:W-:-:S07]  /*0070*/  UIADD3 UR4, UPT, UPT, UR8, -0x1, URZ ;  /* 0xffffffff08047890 */ /* 0x002fce000fffe0ff */
[----:B------:R-:W2:Y:S01]  /*0080*/  LDC R2, c[0x0][0x364] ;  /* 0x0000d900ff027b82 */ /* 0x000ea20000000800 */
[----:B0-----:R-:W-:-:S05]  /*0090*/  IMAD R0, R0, UR5, R3 ;  /* 0x0000000500007c24 */ /* 0x001fca000f8e0203 */
[----:B------:R-:W-:Y:S01]  /*00a0*/  ISETP.GE.AND P0, PT, R0, UR4, PT ;  /* 0x0000000400007c0c */ /* 0x000fe2000bf06270 */
[----:B------:R-:W-:-:S03]  /*00b0*/  UIADD3 UR4, UPT, UPT, UR9, -0x1, URZ ;  /* 0xffffffff09047890 */ /* 0x000fc6000fffe0ff */
[----:B------:R-:W-:Y:S01]  /*00c0*/  ISETP.LT.OR P0, PT, R0, 0x1, P0 ;  /* 0x000000010000780c */ /* 0x000fe20000701670 */
[----:B--2---:R-:W-:-:S05]  /*00d0*/  IMAD R2, R2, UR6, R5 ;  /* 0x0000000602027c24 */ /* 0x004fca000f8e0205 */
[----:B------:R-:W-:-:S04]  /*00e0*/  ISETP.EQ.OR P0, PT, R2, RZ, P0 ;  /* 0x000000ff0200720c */ /* 0x000fc80000702670 */
[----:B------:R-:W-:-:S13]  /*00f0*/  ISETP.GE.OR P0, PT, R2, UR4, P0 ;  /* 0x0000000402007c0c */ /* 0x000fda0008706670 */
[----:B------:R-:W-:Y:S05]  /*0100*/  @P0 EXIT ;  /* 0x000000000000094d */ /* 0x000fea0003800000 */
[----:B------:R-:W0:Y:S01]  /*0110*/  LDCU.128 UR12, c[0x0][0x380] ;  /* 0x00007000ff0c77ac */ /* 0x000e220008000c00 */
[C---:B------:R-:W-:Y:S02]  /*0120*/  VIADD R3, R2.reuse, 0xffffffff ;  /* 0xffffffff02037836 */ /* 0x040fe40000000000 */
[----:B------:R-:W-:Y:S01]  /*0130*/  IMAD R11, R2, UR8, RZ ;  /* 0x00000008020b7c24 */ /* 0x000fe2000f8e02ff */
[----:B------:R-:W1:Y:S01]  /*0140*/  LDCU.64 UR4, c[0x0][0x358] ;  /* 0x00006b00ff0477ac */ /* 0x000e620008000a00 */
[----:B------:R-:W-:Y:S02]  /*0150*/  IMAD R3, R3, UR8, RZ ;  /* 0x0000000803037c24 */ /* 0x000fe4000f8e02ff */
[----:B------:R-:W-:Y:S01]  /*0160*/  VIADD R7, R11, UR8 ;  /* 0x000000080b077c36 */ /* 0x000fe20008000000 */
[----:B------:R-:W-:Y:S02]  /*0170*/  SHF.R.S32.HI R5, RZ, 0x1f, R11 ;  /* 0x0000001fff057819 */ /* 0x000fe4000001140b */
[----:B------:R-:W-:-:S02]  /*0180*/  SHF.R.S32.HI R8, RZ, 0x1f, R3 ;  /* 0x0000001fff087819 */ /* 0x000fc40000011403 */
[--C-:B0-----:R-:W-:Y:S02]  /*0190*/  IADD3 R4, P2, P3, R11, UR12, R0.reuse ;  /* 0x0000000c0b047c10 */ /* 0x101fe4000fb5e000 */
[--C-:B------:R-:W-:Y:S02]  /*01a0*/  IADD3 R2, P0, P1, R3, UR12, R0.reuse ;  /* 0x0000000c03027c10 */ /* 0x100fe4000f91e000 */
[----:B------:R-:W-:Y:S02]  /*01b0*/  IADD3.X R5, PT, PT, R5, UR13, RZ, P2, P3 ;  /* 0x0000000d05057c10 */ /* 0x000fe400097e64ff */
[----:B------:R-:W-:Y:S02]  /*01c0*/  IADD3 R6, P2, P3, R7, UR12, R0 ;  /* 0x0000000c07067c10 */ /* 0x000fe4000fb5e000 */
[----:B------:R-:W-:Y:S01]  /*01d0*/  IADD3.X R3, PT, PT, R8, UR13, RZ, P0, P1 ;  /* 0x0000000d08037c10 */ /* 0x000fe200087e24ff */
[----:B-1----:R-:W2:Y:S01]  /*01e0*/  LDG.E.U8 R13, desc[UR4][R4.64+-0x1] ;  /* 0xffffff04040d7981 */ /* 0x002ea2000c1e1100 */
[----:B------:R-:W-:-:S03]  /*01f0*/  SHF.R.S32.HI R7, RZ, 0x1f, R7 ;  /* 0x0000001fff077819 */ /* 0x000fc60000011407 */
[----:B------:R-:W3:Y:S01]  /*0200*/  LDG.E.U8 R10, desc[UR4][R4.64+0x1] ;  /* 0x00000104040a7981 */ /* 0x000ee2000c1e1100 */
[----:B------:R-:W-:-:S03]  /*0210*/  IADD3.X R7, PT, PT, R7, UR13, RZ, P2, P3 ;  /* 0x0000000d07077c10 */ /* 0x000fc600097e64ff */
[----:B------:R-:W2:Y:S04]  /*0220*/  LDG.E.U8 R8, desc[UR4][R2.64+-0x1] ;  /* 0xffffff0402087981 */ /* 0x000ea8000c1e1100 */
[----:B------:R0:W3:Y:S04]  /*0230*/  LDG.E.U8 R9, desc[UR4][R2.64+0x1] ;  /* 0x0000010402097981 */ /* 0x0000e8000c1e1100 */
[----:B------:R-:W4:Y:S04]  /*0240*/  LDG.E.U8 R12, desc[UR4][R6.64+-0x1] ;  /* 0xffffff04060c7981 */ /* 0x000f28000c1e1100 */
[----:B------:R-:W5:Y:S01]  /*0250*/  LDG.E.U8 R14, desc[UR4][R6.64+0x1] ;  /* 0x00000104060e7981 */ /* 0x000f62000c1e1100 */
[----:B------:R-:W-:-:S05]  /*0260*/  IMAD.IADD R0, R0, 0x1, R11 ;  /* 0x0000000100007824 */ /* 0x000fca00078e020b */
[----:B0-----:R-:W-:-:S04]  /*0270*/  IADD3 R2, P0, PT, R0, UR14, RZ ;  /* 0x0000000e00027c10 */ /* 0x001fc8000ff1e0ff */
[----:B------:R-:W-:Y:S01]  /*0280*/  LEA.HI.X.SX32 R3, R0, UR15, 0x1, P0 ;  /* 0x0000000f00037c11 */ /* 0x000fe200080f0eff */
[----:B--2---:R-:W-:Y:S02]  /*0290*/  IMAD R13, R13, 0x2, R8 ;  /* 0x000000020d0d7824 */ /* 0x004fe400078e0208 */
[----:B---3--:R-:W-:-:S05]  /*02a0*/  IMAD R9, R10, 0x2, R9 ;  /* 0x000000020a097824 */ /* 0x008fca00078e0209 */
[----:B----4-:R-:W-:-:S05]  /*02b0*/  IADD3 R9, PT, PT, R9, -R13, -R12 ;  /* 0x8000000d09097210 */ /* 0x010fca0007ffe80c */
[----:B-----5:R-:W-:-:S05]  /*02c0*/  IMAD.IADD R9, R14, 0x1, R9 ;  /* 0x000000010e097824 */ /* 0x020fca00078e0209 */
[----:B------:R-:W-:-:S04]  /*02d0*/  I2FP.F32.S32 R9, R9 ;  /* 0x0000000900097245 */ /* 0x000fc80000201400 */
[----:B------:R-:W-:-:S06]  /*02e0*/  FMNMX R9, |R9|, 255, PT ;  /* 0x437f000009097809 */ /* 0x000fcc0003800200 */
[----:B------:R-:W0:Y:S02]  /*02f0*/  F2I.U32.TRUNC.NTZ R9, R9 ;  /* 0x0000000900097305 */ /* 0x000e24000020f000 */
[----:B0-----:R-:W-:Y:S01]  /*0300*/  STG.E.U8 desc[UR4][R2.64], R9 ;  /* 0x0000000902007986 */ /* 0x001fe2000c101104 */
[----:B------:R-:W-:Y:S05]  /*0310*/  EXIT ;  /* 0x000000000000794d */ /* 0x000fea0003800000 */
.L_x_1:
        /* <DEDUP_REMOVED lines=14> */
.L_x_4:


//--------------------- .text._Z14convolution3x3PhS_iiPf --------------------------
	.section	.text._Z14convolution3x3PhS_iiPf,"ax",@progbits
	.align	128
        .global         _Z14convolution3x3PhS_iiPf
        .type           _Z14convolution3x3PhS_iiPf,@function
        .size           _Z14convolution3x3PhS_iiPf,(.L_x_5 - _Z14convolution3x3PhS_iiPf)
        .other          _Z14convolution3x3PhS_iiPf,@"STO_CUDA_ENTRY STV_DEFAULT"
_Z14convolution3x3PhS_iiPf:
.text._Z14convolution3x3PhS_iiPf:
        /* <DEDUP_REMOVED lines=18> */
[----:B------:R-:W-:Y:S01]  /*0120*/  VIADD R5, R0, 0xffffffff ;  /* 0xffffffff00057836 */ /* 0x000fe20000000000 */
[----:B------:R-:W1:Y:S01]  /*0130*/  LDC.64 R2, c[0x0][0x398] ;  /* 0x0000e600ff027b82 */ /* 0x000e620000000a00 */
[----:B------:R-:W1:Y:S02]  /*0140*/  LDCU.64 UR4, c[0x0][0x358] ;  /* 0x00006b00ff0477ac */ /* 0x000e640008000a00 */
[----:B------:R-:W-:Y:S01]  /*0150*/  IMAD R6, R5, UR8, R6 ;  /* 0x0000000805067c24 */ /* 0x000fe2000f8e0206 */
[----:B------:R-:W-:-:S03]  /*0160*/  USHF.R.S32.HI UR6, URZ, 0x1f, UR8 ;  /* 0x0000001fff067899 */ /* 0x000fc60008011408 */
[----:B------:R-:W-:-:S05]  /*0170*/  VIADD R0, R6, 0xffffffff ;  /* 0xffffffff06007836 */ /* 0x000fca0000000000 */
[----:B0-----:R-:W-:-:S04]  /*0180*/  IADD3 R18, P0, PT, R0, UR12, RZ ;  /* 0x0000000c00127c10 */ /* 0x001fc8000ff1e0ff */
[----:B------:R-:W-:Y:S02]  /*0190*/  LEA.HI.X.SX32 R19, R0, UR13, 0x1, P0 ;  /* 0x0000000d00137c11 */ /* 0x000fe400080f0eff */
[----:B------:R-:W-:Y:S01]  /*01a0*/  IADD3 R20, P0, PT, R18, UR8, RZ ;  /* 0x0000000812147c10 */ /* 0x000fe2000ff1e0ff */
[----:B-1----:R-:W2:Y:S04]  /*01b0*/  LDG.E R23, desc[UR4][R2.64] ;  /* 0x0000000402177981 */ /* 0x002ea8000c1e1900 */
[----:B------:R-:W3:Y:S01]  /*01c0*/  LDG.E.U8 R0, desc[UR4][R18.64] ;  /* 0x0000000412007981 */ /* 0x000ee2000c1e1100 */
[----:B------:R-:W-:-:S03]  /*01d0*/  IADD3.X R21, PT, PT, R19, UR6, RZ, P0, !PT ;  /* 0x0000000613157c10 */ /* 0x000fc600087fe4ff */
[----:B------:R-:W4:Y:S04]  /*01e0*/  LDG.E.U8 R22, desc[UR4][R18.64+0x1] ;  /* 0x0000010412167981 */ /* 0x000f28000c1e1100 */
[----:B------:R-:W5:Y:S04]  /*01f0*/  LDG.E.U8 R26, desc[UR4][R18.64+0x2] ;  /* 0x00000204121a7981 */ /* 0x000f68000c1e1100 */
[----:B------:R-:W5:Y:S01]  /*0200*/  LDG.E R24, desc[UR4][R2.64+0x4] ;  /* 0x0000040402187981 */ /* 0x000f62000c1e1900 */
[----:B------:R-:W-:-:S03]  /*0210*/  IADD3 R4, P0, PT, R20, UR8, RZ ;  /* 0x0000000814047c10 */ /* 0x000fc6000ff1e0ff */
[----:B------:R-:W5:Y:S04]  /*0220*/  LDG.E.U8 R8, desc[UR4][R20.64] ;  /* 0x0000000414087981 */ /* 0x000f68000c1e1100 */
[----:B------:R-:W5:Y:S01]  /*0230*/  LDG.E R10, desc[UR4][R2.64+0x8] ;  /* 0x00000804020a7981 */ /* 0x000f62000c1e1900 */
[----:B------:R-:W-:-:S03]  /*0240*/  IADD3.X R5, PT, PT, R21, UR6, RZ, P0, !PT ;  /* 0x0000000615057c10 */ /* 0x000fc600087fe4ff */
[----:B------:R-:W5:Y:S04]  /*0250*/  LDG.E.U8 R7, desc[UR4][R20.64+0x1] ;  /* 0x0000010414077981 */ /* 0x000f68000c1e1100 */
[----:B------:R-:W5:Y:S04]  /*0260*/  LDG.E R9, desc[UR4][R2.64+0xc] ;  /* 0x00000c0402097981 */ /* 0x000f68000c1e1900 */
[----:B------:R0:W5:Y:S04]  /*0270*/  LDG.E.U8 R14, desc[UR4][R20.64+0x2] ;  /* 0x00000204140e7981 */ /* 0x000168000c1e1100 */
[----:B------:R-:W5:Y:S04]  /*0280*/  LDG.E R16, desc[UR4][R2.64+0x10] ;  /* 0x0000100402107981 */ /* 0x000f68000c1e1900 */
[----:B------:R-:W5:Y:S04]  /*0290*/  LDG.E.U8 R12, desc[UR4][R4.64] ;  /* 0x00000004040c7981 */ /* 0x000f68000c1e1100 */
[----:B------:R-:W5:Y:S04]  /*02a0*/  LDG.E R15, desc[UR4][R2.64+0x14] ;  /* 0x00001404020f7981 */ /* 0x000f68000c1e1900 */
[----:B------:R-:W5:Y:S04]  /*02b0*/  LDG.E.U8 R11, desc[UR4][R4.64+0x1] ;  /* 0x00000104040b7981 */ /* 0x000f68000c1e1100 */
[----:B------:R-:W5:Y:S04]  /*02c0*/  LDG.E R13, desc[UR4][R2.64+0x18] ;  /* 0x00001804020d7981 */ /* 0x000f68000c1e1900 */
[----:B------:R1:W5:Y:S04]  /*02d0*/  LDG.E.U8 R17, desc[UR4][R4.64+0x2] ;  /* 0x0000020404117981 */ /* 0x000368000c1e1100 */
[----:B------:R-:W5:Y:S04]  /*02e0*/  LDG.E R18, desc[UR4][R2.64+0x1c] ;  /* 0x00001c0402127981 */ /* 0x000f68000c1e1900 */
[----:B------:R1:W5:Y:S01]  /*02f0*/  LDG.E R19, desc[UR4][R2.64+0x20] ;  /* 0x0000200402137981 */ /* 0x000362000c1e1900 */
[----:B------:R-:W-:Y:S01]  /*0300*/  VIADD R6, R6, UR8 ;  /* 0x0000000806067c36 */ /* 0x000fe20008000000 */
[----:B---3--:R-:W-:-:S02]  /*0310*/  I2FP.F32.U32 R0, R0 ;  /* 0x0000000000007245 */ /* 0x008fc40000201000 */
[----:B----4-:R-:W-:-:S03]  /*0320*/  I2FP.F32.U32 R25, R22 ;  /* 0x0000001600197245 */ /* 0x010fc60000201000 */
[----:B--2---:R-:W-:Y:S01]  /*0330*/  FFMA R0, R0, R23, RZ ;  /* 0x0000001700007223 */ /* 0x004fe200000000ff */
[----:B-----5:R-:W-:-:S03]  /*0340*/  I2FP.F32.U32 R26, R26 ;  /* 0x0000001a001a7245 */ /* 0x020fc60000201000 */
[----:B------:R-:W-:Y:S01]  /*0350*/  FFMA R25, R25, R24, R0 ;  /* 0x0000001819197223 */ /* 0x000fe20000000000 */
[----:B0-----:R-:W-:-:S03]  /*0360*/  I2FP.F32.U32 R21, R8 ;  /* 0x0000000800157245 */ /* 0x001fc60000201000 */
[----:B------:R-:W-:Y:S01]  /*0370*/  FFMA R10, R26, R10, R25 ;  /* 0x0000000a1a0a7223 */ /* 0x000fe20000000019 */
[----:B------:R-:W-:-:S03]  /*0380*/  I2FP.F32.U32 R0, R7 ;  /* 0x0000000700007245 */ /* 0x000fc60000201000 */
[----:B------:R-:W-:Y:S01]  /*0390*/  FFMA R9, R21, R9, R10 ;  /* 0x0000000915097223 */ /* 0x000fe2000000000a */
[----:B-1----:R-:W-:-:S03]  /*03a0*/  I2FP.F32.U32 R5, R14 ;  /* 0x0000000e00057245 */ /* 0x002fc60000201000 */
[----:B------:R-:W-:Y:S01]  /*03b0*/  FFMA R0, R0, R16, R9 ;  /* 0x0000001000007223 */ /* 0x000fe20000000009 */
[----:B------:R-:W-:-:S03]  /*03c0*/  I2FP.F32.U32 R3, R12 ;  /* 0x0000000c00037245 */ /* 0x000fc60000201000 */
[----:B------:R-:W-:Y:S01]  /*03d0*/  FFMA R0, R5, R15, R0 ;  /* 0x0000000f05007223 */ /* 0x000fe20000000000 */
[----:B------:R-:W-:-:S03]  /*03e0*/  I2FP.F32.U32 R2, R11 ;  /* 0x0000000b00027245 */ /* 0x000fc60000201000 */
[----:B------:R-:W-:Y:S01]  /*03f0*/  FFMA R3, R3, R13, R0 ;  /* 0x0000000d03037223 */ /* 0x000fe20000000000 */
[----:B------:R-:W-:-:S03]  /*0400*/  I2FP.F32.U32 R17, R17 ;  /* 0x0000001100117245 */ /* 0x000fc60000201000 */
[----:B------:R-:W-:-:S04]  /*0410*/  FFMA R2, R2, R18, R3 ;  /* 0x0000001202027223 */ /* 0x000fc80000000003 */
[----:B------:R-:W-:-:S05]  /*0420*/  FFMA R2, R17, R19, R2 ;  /* 0x0000001311027223 */ /* 0x000fca0000000002 */
[----:B------:R-:W-:-:S04]  /*0430*/  FMNMX R2, R2, 255, PT ;  /* 0x437f000002027809 */ /* 0x000fc80003800000 */
[----:B------:R-:W-:-:S04]  /*0440*/  FMNMX R0, RZ, R2, !PT ;  /* 0x00000002ff007209 */ /* 0x000fc80007800000 */
[----:B------:R-:W0:Y:S01]  /*0450*/  F2I.U32.TRUNC.NTZ R5, R0 ;  /* 0x0000000000057305 */ /* 0x000e22000020f000 */
[----:B------:R-:W-:-:S04]  /*0460*/  IADD3 R2, P0, PT, R6, UR14, RZ ;  /* 0x0000000e06027c10 */ /* 0x000fc8000ff1e0ff */
[----:B------:R-:W-:-:S05]  /*0470*/  LEA.HI.X.SX32 R3, R6, UR15, 0x1, P0 ;  /* 0x0000000f06037c11 */ /* 0x000fca00080f0eff */
[----:B0-----:R-:W-:Y:S01]  /*0480*/  STG.E.U8 desc[UR4][R2.64], R5 ;  /* 0x0000000502007986 */ /* 0x001fe2000c101104 */
[----:B------:R-:W-:Y:S05]  /*0490*/  EXIT ;  /* 0x000000000000794d */ /* 0x000fea0003800000 */
.L_x_2:
        /* <DEDUP_REMOVED lines=14> */
.L_x_5:


//--------------------- .nv.shared.reserved.0     --------------------------
	.section	.nv.shared.reserved.0,"aw",@nobits
	.weak		__nv_reservedSMEM_offset_0_alias
	.size		__nv_reservedSMEM_offset_0_alias, 0, 64
	.other		__nv_reservedSMEM_offset_0_alias,@"STO_CUDA_RESERVED_SHARED STV_DEFAULT"
__nv_reservedSMEM_offset_0_alias:
	.zero		0
	.zero		64


//--------------------- .nv.constant0._Z16adjustBrightnessPhS_if --------------------------
	.section	.nv.constant0._Z16adjustBrightnessPhS_if,"a",@progbits
	.sectionflags	@""
	.align	4
.nv.constant0._Z16adjustBrightnessPhS_if:
	.zero		920


//--------------------- .nv.constant0._Z6sobelXPhS_ii --------------------------
	.section	.nv.constant0._Z6sobelXPhS_ii,"a",@progbits
	.sectionflags	@""
	.align	4
.nv.constant0._Z6sobelXPhS_ii:
	.zero		920


//--------------------- .nv.constant0._Z14convolution3x3PhS_iiPf --------------------------
	.section	.nv.constant0._Z14convolution3x3PhS_iiPf,"a",@progbits
	.sectionflags	@""
	.align	4
.nv.constant0._Z14convolution3x3PhS_iiPf:
	.zero		928


//--------------------- SYMBOLS --------------------------

	.type		.nv.reservedSmem.offset0,@object
	.size		.nv.reservedSmem.offset0,0x4
